	.headerflags	@"EF_CUDA_TEXMODE_UNIFIED EF_CUDA_64BIT_ADDRESS EF_CUDA_SM80 EF_CUDA_VIRTUAL_SM(EF_CUDA_SM80)"
	.elftype	@"ET_EXEC"


//--------------------- .nv.info                  --------------------------
	.section	.nv.info,"",@"SHT_CUDA_INFO"
	.align	4


	//----- nvinfo : EIATTR_REGCOUNT
	.align		4
        /*0000*/ 	.byte	0x04, 0x2f
        /*0002*/ 	.short	(.L_1 - .L_0)
	.align		4
.L_0:
        /*0004*/ 	.word	index@(candidate4)
        /*0008*/ 	.word	0x00000048


	//----- nvinfo : EIATTR_MAX_STACK_SIZE
	.align		4
.L_1:
        /*000c*/ 	.byte	0x04, 0x23
        /*000e*/ 	.short	(.L_3 - .L_2)
	.align		4
.L_2:
        /*0010*/ 	.word	index@(candidate4)
        /*0014*/ 	.word	0x00000000


	//----- nvinfo : EIATTR_MIN_STACK_SIZE
	.align		4
.L_3:
        /*0018*/ 	.byte	0x04, 0x12
        /*001a*/ 	.short	(.L_5 - .L_4)
	.align		4
.L_4:
        /*001c*/ 	.word	index@(candidate4)
        /*0020*/ 	.word	0x00000000


	//----- nvinfo : EIATTR_FRAME_SIZE
	.align		4
.L_5:
        /*0024*/ 	.byte	0x04, 0x11
        /*0026*/ 	.short	(.L_7 - .L_6)
	.align		4
.L_6:
        /*0028*/ 	.word	index@(candidate4)
        /*002c*/ 	.word	0x00000000
.L_7:


//--------------------- .nv.info.candidate4       --------------------------
	.section	.nv.info.candidate4,"",@"SHT_CUDA_INFO"
	.align	4


	//----- nvinfo : EIATTR_CUDA_API_VERSION
	.align		4
        /*0000*/ 	.byte	0x04, 0x37
        /*0002*/ 	.short	(.L_9 - .L_8)
.L_8:
        /*0004*/ 	.word	0x00000075


	//----- nvinfo : EIATTR_SW2861232_WAR
	.align		4
.L_9:
        /*0008*/ 	.byte	0x01, 0x35
	.zero		2


	//----- nvinfo : EIATTR_PARAM_CBANK
	.align		4
        /*000c*/ 	.byte	0x04, 0x0a
        /*000e*/ 	.short	(.L_11 - .L_10)
	.align		4
.L_10:
        /*0010*/ 	.word	index@(.nv.constant0.candidate4)
        /*0014*/ 	.short	0x0160
        /*0016*/ 	.short	0x0018


	//----- nvinfo : EIATTR_CBANK_PARAM_SIZE
	.align		4
.L_11:
        /*0018*/ 	.byte	0x03, 0x19
        /*001a*/ 	.short	0x0018


	//----- nvinfo : EIATTR_KPARAM_INFO
	.align		4
        /*001c*/ 	.byte	0x04, 0x17
        /*001e*/ 	.short	(.L_13 - .L_12)
.L_12:
        /*0020*/ 	.word	0x00000000
        /*0024*/ 	.short	0x0002
        /*0026*/ 	.short	0x0010
        /*0028*/ 	.byte	0x00, 0xf0, 0x21, 0x00


	//----- nvinfo : EIATTR_KPARAM_INFO
	.align		4
.L_13:
        /*002c*/ 	.byte	0x04, 0x17
        /*002e*/ 	.short	(.L_15 - .L_14)
.L_14:
        /*0030*/ 	.word	0x00000000
        /*0034*/ 	.short	0x0001
        /*0036*/ 	.short	0x0008
        /*0038*/ 	.byte	0x00, 0xf0, 0x21, 0x00


	//----- nvinfo : EIATTR_KPARAM_INFO
	.align		4
.L_15:
        /*003c*/ 	.byte	0x04, 0x17
        /*003e*/ 	.short	(.L_17 - .L_16)
.L_16:
        /*0040*/ 	.word	0x00000000
        /*0044*/ 	.short	0x0000
        /*0046*/ 	.short	0x0000
        /*0048*/ 	.byte	0x00, 0xf0, 0x21, 0x00


	//----- nvinfo : EIATTR_MAXREG_COUNT
	.align		4
.L_17:
        /*004c*/ 	.byte	0x03, 0x1b
        /*004e*/ 	.short	0x0080


	//----- nvinfo : EIATTR_EXIT_INSTR_OFFSETS
	.align		4
        /*0050*/ 	.byte	0x04, 0x1c
        /*0052*/ 	.short	(.L_19 - .L_18)


	//   ....[0]....
.L_18:
        /*0054*/ 	.word	0x000015b0


	//----- nvinfo : EIATTR_MAX_THREADS
	.align		4
.L_19:
        /*0058*/ 	.byte	0x04, 0x05
        /*005a*/ 	.short	(.L_21 - .L_20)
.L_20:
        /*005c*/ 	.word	0x00000200
        /*0060*/ 	.word	0x00000001
        /*0064*/ 	.word	0x00000001


	//----- nvinfo : EIATTR_CRS_STACK_SIZE
	.align		4
.L_21:
        /*0068*/ 	.byte	0x04, 0x1e
        /*006a*/ 	.short	(.L_23 - .L_22)
.L_22:
        /*006c*/ 	.word	0x00000000
.L_23:


//--------------------- .nv.rel.action            --------------------------
	.section	.nv.rel.action,"",@"SHT_CUDA_RELOCINFO"
	.align	8
	.sectionentsize	8
        /*0000*/ 	.byte	0x4b, 0x00, 0x00, 0x00, 0x00, 0x00, 0x00, 0x00, 0x00, 0x02, 0x02, 0x08, 0x10, 0x0a, 0x2f, 0x22
        /* <DEDUP_REMOVED lines=13> */


//--------------------- .nv.constant0.candidate4  --------------------------
	.section	.nv.constant0.candidate4,"a",@progbits
	.align	4
.nv.constant0.candidate4:
	.zero		376


//--------------------- .text.candidate4          --------------------------
	.section	.text.candidate4,"ax",@progbits
	.sectionflags	@"SHF_BARRIERS=1"
	.sectioninfo	@"SHI_REGISTERS=72"
	.align	128
        .global         candidate4
        .type           candidate4,@function
        .size           candidate4,(.L_x_6 - candidate4)
        .other          candidate4,@"STO_CUDA_ENTRY STV_DEFAULT"
candidate4:
.text.candidate4:
[----:B------:R-:W-:-:S02]  /*0000*/  MOV R1, c[0x0][0x28] ;  /* 0x00000a0000017a02 */ /* 0x000fc40000000f00 */
[----:B------:R-:W0:Y:S01]  /*0010*/  S2R R0, SR_TID.X ;  /* 0x0000000000007919 */ /* 0x000e220000002100 */
[----:B------:R-:W-:Y:S01]  /*0020*/  HFMA2.MMA R50, -RZ, RZ, 0, 0 ;  /* 0x00000000ff327435 */ /* 0x000fe200000001ff */
[----:B------:R-:W-:Y:S02]  /*0030*/  ULDC.64 UR4, c[0x0][0x118] ;  /* 0x0000460000047ab9 */ /* 0x000fe40000000a00 */
[----:B------:R-:W1:Y:S01]  /*0040*/  S2R R51, SR_CTAID.X ;  /* 0x0000000000337919 */ /* 0x000e620000002500 */
[C---:B0-----:R-:W-:Y:S01]  /*0050*/  IADD3 R5, R0.reuse, 0x18, RZ ;  /* 0x0000001800057810 */ /* 0x041fe20007ffe0ff */
[C---:B------:R-:W-:Y:S01]  /*0060*/  IMAD.HI R67, R0.reuse, 0x38e38e39, RZ ;  /* 0x38e38e3900437827 */ /* 0x040fe200078e02ff */
[C---:B------:R-:W-:Y:S02]  /*0070*/  IADD3 R7, R0.reuse, 0x10, RZ ;  /* 0x0000001000077810 */ /* 0x040fe40007ffe0ff */
[----:B------:R-:W-:Y:S01]  /*0080*/  IADD3 R4, R0, 0x20, RZ ;  /* 0x0000002000047810 */ /* 0x000fe20007ffe0ff */
[----:B------:R-:W-:Y:S01]  /*0090*/  IMAD.HI R14, R5, 0x38e38e39, RZ ;  /* 0x38e38e39050e7827 */ /* 0x000fe200078e02ff */
[----:B------:R-:W-:-:S02]  /*00a0*/  SHF.R.U32.HI R2, RZ, 0x1f, R67 ;  /* 0x0000001fff027819 */ /* 0x000fc40000011643 */
[----:B------:R-:W-:Y:S01]  /*00b0*/  IADD3 R6, R0, 0x8, RZ ;  /* 0x0000000800067810 */ /* 0x000fe20007ffe0ff */
[----:B-1----:R-:W-:Y:S01]  /*00c0*/  IMAD.HI R3, R51, -0x6db6db6d, R50 ;  /* 0x9249249333037827 */ /* 0x002fe200078e0232 */
[----:B------:R-:W-:Y:S02]  /*00d0*/  LEA.HI.SX32 R67, R67, R2, 0x1d ;  /* 0x0000000243437211 */ /* 0x000fe400078feaff */
[----:B------:R-:W-:Y:S01]  /*00e0*/  SHF.R.U32.HI R13, RZ, 0x1f, R14 ;  /* 0x0000001fff0d7819 */ /* 0x000fe2000001160e */
[----:B------:R-:W-:Y:S01]  /*00f0*/  IMAD.HI R12, R7, 0x38e38e39, RZ ;  /* 0x38e38e39070c7827 */ /* 0x000fe200078e02ff */
[----:B------:R-:W-:Y:S02]  /*0100*/  SHF.R.U32.HI R2, RZ, 0x1f, R3 ;  /* 0x0000001fff027819 */ /* 0x000fe40000011603 */
[----:B------:R-:W-:Y:S01]  /*0110*/  LEA.HI.SX32 R14, R14, R13, 0x1d ;  /* 0x0000000d0e0e7211 */ /* 0x000fe200078feaff */
[----:B------:R-:W-:Y:S01]  /*0120*/  IMAD.HI R15, R4, 0x38e38e39, RZ ;  /* 0x38e38e39040f7827 */ /* 0x000fe200078e02ff */
[----:B------:R-:W-:-:S02]  /*0130*/  SHF.R.U32.HI R9, RZ, 0x1f, R12 ;  /* 0x0000001fff097819 */ /* 0x000fc4000001160c */
[----:B------:R-:W-:Y:S01]  /*0140*/  LEA.HI.SX32 R3, R3, R2, 0x1e ;  /* 0x0000000203037211 */ /* 0x000fe200078ff2ff */
[----:B------:R-:W-:Y:S01]  /*0150*/  IMAD.HI R11, R6, 0x38e38e39, RZ ;  /* 0x38e38e39060b7827 */ /* 0x000fe200078e02ff */
[----:B------:R-:W-:Y:S02]  /*0160*/  SHF.R.U32.HI R8, RZ, 0x1f, R15 ;  /* 0x0000001fff087819 */ /* 0x000fe4000001160f */
[----:B------:R-:W-:Y:S01]  /*0170*/  LEA.HI.SX32 R12, R12, R9, 0x1d ;  /* 0x000000090c0c7211 */ /* 0x000fe200078feaff */
[----:B------:R-:W-:Y:S01]  /*0180*/  IMAD R5, R14, -0x24, R5 ;  /* 0xffffffdc0e057824 */ /* 0x000fe200078e0205 */
[----:B------:R-:W-:Y:S01]  /*0190*/  LEA.HI.SX32 R15, R15, R8, 0x1d ;  /* 0x000000080f0f7211 */ /* 0x000fe200078feaff */
[C---:B------:R-:W-:Y:S01]  /*01a0*/  IMAD R50, R3.reuse, -0x7, R51 ;  /* 0xfffffff903327824 */ /* 0x040fe200078e0233 */
[C---:B------:R-:W-:Y:S01]  /*01b0*/  IADD3 R13, R0.reuse, 0x4, RZ ;  /* 0x00000004000d7810 */ /* 0x040fe20007ffe0ff */
[----:B------:R-:W-:Y:S01]  /*01c0*/  IMAD R49, R3, 0x1c, RZ ;  /* 0x0000001c03317824 */ /* 0x000fe200078e02ff */
[----:B------:R-:W-:Y:S01]  /*01d0*/  IADD3 R10, R0, 0xc, RZ ;  /* 0x0000000c000a7810 */ /* 0x000fe20007ffe0ff */
[----:B------:R-:W-:Y:S01]  /*01e0*/  IMAD R12, R12, -0x24, R7 ;  /* 0xffffffdc0c0c7824 */ /* 0x000fe200078e0207 */
[----:B------:R-:W-:Y:S01]  /*01f0*/  SHF.R.U32.HI R2, RZ, 0x1f, R11 ;  /* 0x0000001fff027819 */ /* 0x000fe2000001160b */
[----:B------:R-:W-:Y:S01]  /*0200*/  IMAD.HI R18, R13, 0x38e38e39, RZ ;  /* 0x38e38e390d127827 */ /* 0x000fe200078e02ff */
[----:B------:R-:W-:-:S02]  /*0210*/  IADD3 R8, R0, 0x14, RZ ;  /* 0x0000001400087810 */ /* 0x000fc40007ffe0ff */
[----:B------:R-:W-:Y:S01]  /*0220*/  IADD3 R9, R0, 0x1c, RZ ;  /* 0x0000001c00097810 */ /* 0x000fe20007ffe0ff */
[----:B------:R-:W-:Y:S01]  /*0230*/  IMAD.HI R19, R10, 0x38e38e39, RZ ;  /* 0x38e38e390a137827 */ /* 0x000fe200078e02ff */
[----:B------:R-:W-:Y:S02]  /*0240*/  LEA.HI.SX32 R11, R11, R2, 0x1d ;  /* 0x000000020b0b7211 */ /* 0x000fe400078feaff */
[----:B------:R-:W-:Y:S01]  /*0250*/  IADD3 R2, R0, 0x200, RZ ;  /* 0x0000020000027810 */ /* 0x000fe20007ffe0ff */
[----:B------:R-:W-:Y:S01]  /*0260*/  IMAD.HI R20, R8, 0x38e38e39, RZ ;  /* 0x38e38e3908147827 */ /* 0x000fe200078e02ff */
[----:B------:R-:W-:Y:S02]  /*0270*/  SHF.R.U32.HI R17, RZ, 0x1f, R18 ;  /* 0x0000001fff117819 */ /* 0x000fe40000011612 */
[----:B------:R-:W-:Y:S01]  /*0280*/  SHF.R.U32.HI R16, RZ, 0x1f, R19 ;  /* 0x0000001fff107819 */ /* 0x000fe20000011613 */
        /* <DEDUP_REMOVED lines=8> */
[----:B------:R-:W-:Y:S01]  /*0310*/  IMAD R6, R15, -0x24, R4 ;  /* 0xffffffdc0f067824 */ /* 0x000fe200078e0204 */
[----:B------:R-:W-:Y:S01]  /*0320*/  LEA.HI.SX32 R16, R22, R23, 0x1d ;  /* 0x0000001716107211 */ /* 0x000fe200078feaff */
[----:B------:R-:W-:Y:S01]  /*0330*/  IMAD R4, R67, -0x24, R0 ;  /* 0xffffffdc43047824 */ /* 0x000fe200078e0200 */
[----:B------:R-:W-:Y:S01]  /*0340*/  SHF.R.U32.HI R21, RZ, 0x1f, R2 ;  /* 0x0000001fff157819 */ /* 0x000fe20000011602 */
[----:B------:R-:W-:Y:S01]  /*0350*/  IMAD R17, R17, -0x24, R8 ;  /* 0xffffffdc11117824 */ /* 0x000fe200078e0208 */
[C---:B------:R-:W-:Y:S01]  /*0360*/  IADD3 R22, R0.reuse, 0x1400, RZ ;  /* 0x0000140000167810 */ /* 0x040fe20007ffe0ff */
[----:B------:R-:W-:Y:S01]  /*0370*/  IMAD R67, R67, 0x900, R4 ;  /* 0x0000090043437824 */ /* 0x000fe200078e0204 */
[----:B------:R-:W-:Y:S01]  /*0380*/  IADD3 R20, R0, 0x400, RZ ;  /* 0x0000040000147810 */ /* 0x000fe20007ffe0ff */
[----:B------:R-:W-:Y:S01]  /*0390*/  IMAD R13, R18, -0x24, R13 ;  /* 0xffffffdc120d7824 */ /* 0x000fe200078e020d */
[----:B------:R-:W-:Y:S01]  /*03a0*/  LEA.HI.SX32 R66, R2, R21, 0x1d ;  /* 0x0000001502427211 */ /* 0x000fe200078feaff */
[----:B------:R-:W-:Y:S01]  /*03b0*/  IMAD.HI R22, R22, 0x38e38e39, RZ ;  /* 0x38e38e3916167827 */ /* 0x000fe200078e02ff */
[----:B------:R-:W-:-:S02]  /*03c0*/  IADD3 R2, R0, 0x600, RZ ;  /* 0x0000060000027810 */ /* 0x000fc40007ffe0ff */
[----:B------:R-:W-:Y:S01]  /*03d0*/  IADD3 R23, R0, 0x1600, RZ ;  /* 0x0000160000177810 */ /* 0x000fe20007ffe0ff */
[----:B------:R-:W-:Y:S01]  /*03e0*/  IMAD.HI R20, R20, 0x38e38e39, RZ ;  /* 0x38e38e3914147827 */ /* 0x000fe200078e02ff */
[----:B------:R-:W-:Y:S02]  /*03f0*/  SHF.R.U32.HI R21, RZ, 0x1f, R22 ;  /* 0x0000001fff157819 */ /* 0x000fe40000011616 */
[----:B------:R-:W-:Y:S01]  /*0400*/  IADD3 R25, R0, 0x1800, RZ ;  /* 0x0000180000197810 */ /* 0x000fe20007ffe0ff */
[----:B------:R-:W-:Y:S01]  /*0410*/  IMAD.HI R2, R2, 0x38e38e39, RZ ;  /* 0x38e38e3902027827 */ /* 0x000fe200078e02ff */
[----:B------:R-:W-:Y:S02]  /*0420*/  SHF.R.U32.HI R65, RZ, 0x1f, R20 ;  /* 0x0000001fff417819 */ /* 0x000fe40000011614 */
[----:B------:R-:W-:Y:S01]  /*0430*/  LEA.HI.SX32 R58, R22, R21, 0x1d ;  /* 0x00000015163a7211 */ /* 0x000fe200078feaff */
[----:B------:R-:W-:Y:S01]  /*0440*/  IMAD.HI R23, R23, 0x38e38e39, RZ ;  /* 0x38e38e3917177827 */ /* 0x000fe200078e02ff */
[----:B------:R-:W-:-:S02]  /*0450*/  LEA.HI.SX32 R65, R20, R65, 0x1d ;  /* 0x0000004114417211 */ /* 0x000fc400078feaff */
[----:B------:R-:W-:Y:S01]  /*0460*/  SHF.R.U32.HI R21, RZ, 0x1f, R2 ;  /* 0x0000001fff157819 */ /* 0x000fe20000011602 */
[----:B------:R-:W-:Y:S01]  /*0470*/  IMAD.HI R25, R25, 0x38e38e39, RZ ;  /* 0x38e38e3919197827 */ /* 0x000fe200078e02ff */
[----:B------:R-:W-:Y:S02]  /*0480*/  SHF.R.U32.HI R24, RZ, 0x1f, R23 ;  /* 0x0000001fff187819 */ /* 0x000fe40000011617 */
[----:B------:R-:W-:Y:S01]  /*0490*/  IADD3 R20, R0, 0x800, RZ ;  /* 0x0000080000147810 */ /* 0x000fe20007ffe0ff */
[----:B------:R-:W-:Y:S01]  /*04a0*/  IMAD R10, R19, -0x24, R10 ;  /* 0xffffffdc130a7824 */ /* 0x000fe200078e020a */
[----:B------:R-:W-:Y:S01]  /*04b0*/  LEA.HI.SX32 R64, R2, R21, 0x1d ;  /* 0x0000001502407211 */ /* 0x000fe200078feaff */
[----:B------:R-:W-:Y:S01]  /*04c0*/  IMAD R16, R16, -0x24, R9 ;  /* 0xffffffdc10107824 */ /* 0x000fe200078e0209 */
[----:B------:R-:W-:Y:S01]  /*04d0*/  LEA.HI.SX32 R57, R23, R24, 0x1d ;  /* 0x0000001817397211 */ /* 0x000fe200078feaff */
[----:B------:R-:W-:Y:S01]  /*04e0*/  IMAD.HI R20, R20, 0x38e38e39, RZ ;  /* 0x38e38e3914147827 */ /* 0x000fe200078e02ff */
[C---:B------:R-:W-:Y:S01]  /*04f0*/  IADD3 R2, R0.reuse, 0xa00, RZ ;  /* 0x00000a0000027810 */ /* 0x040fe20007ffe0ff */
[----:B------:R-:W-:Y:S01]  /*0500*/  HFMA2.MMA R19, -RZ, RZ, 0, 0 ;  /* 0x00000000ff137435 */ /* 0x000fe200000001ff */
[----:B------:R-:W-:Y:S01]  /*0510*/  IADD3 R22, R0, 0x1a00, RZ ;  /* 0x00001a0000167810 */ /* 0x000fe20007ffe0ff */
[----:B------:R-:W-:Y:S01]  /*0520*/  IMAD R64, R64, 0x900, R5 ;  /* 0x0000090040407824 */ /* 0x000fe200078e0205 */
[----:B------:R-:W-:Y:S01]  /*0530*/  IADD3 R23, R0, 0x1c00, RZ ;  /* 0x00001c0000177810 */ /* 0x000fe20007ffe0ff */
[----:B------:R-:W-:Y:S01]  /*0540*/  IMAD.HI R2, R2, 0x38e38e39, RZ ;  /* 0x38e38e3902027827 */ /* 0x000fe200078e02ff */
[----:B------:R-:W-:-:S02]  /*0550*/  IADD3 R21, R0, 0xc00, RZ ;  /* 0x00000c0000157810 */ /* 0x000fc40007ffe0ff */
[----:B------:R-:W-:Y:S01]  /*0560*/  SHF.R.U32.HI R56, RZ, 0x1f, R25 ;  /* 0x0000001fff387819 */ /* 0x000fe20000011619 */
[----:B------:R-:W-:Y:S01]  /*0570*/  IMAD.HI R22, R22, 0x38e38e39, RZ ;  /* 0x38e38e3916167827 */ /* 0x000fe200078e02ff */
[----:B------:R-:W-:Y:S02]  /*0580*/  SHF.R.U32.HI R63, RZ, 0x1f, R20 ;  /* 0x0000001fff3f7819 */ /* 0x000fe40000011614 */
[----:B------:R-:W-:Y:S01]  /*0590*/  LEA.HI.SX32 R56, R25, R56, 0x1d ;  /* 0x0000003819387211 */ /* 0x000fe200078feaff */
[----:B------:R-:W-:Y:S01]  /*05a0*/  IMAD.HI R23, R23, 0x38e38e39, RZ ;  /* 0x38e38e3917177827 */ /* 0x000fe200078e02ff */
[----:B------:R-:W-:Y:S02]  /*05b0*/  LEA.HI.SX32 R63, R20, R63, 0x1d ;  /* 0x0000003f143f7211 */ /* 0x000fe400078feaff */
[----:B------:R-:W-:Y:S01]  /*05c0*/  SHF.R.U32.HI R55, RZ, 0x1f, R22 ;  /* 0x0000001fff377819 */ /* 0x000fe20000011616 */
[----:B------:R-:W-:Y:S01]  /*05d0*/  IMAD.HI R61, R21, 0x38e38e39, RZ ;  /* 0x38e38e39153d7827 */ /* 0x000fe200078e02ff */
[----:B------:R-:W-:-:S02]  /*05e0*/  SHF.R.U32.HI R21, RZ, 0x1f, R2 ;  /* 0x0000001fff157819 */ /* 0x000fc40000011602 */
[----:B------:R-:W-:Y:S01]  /*05f0*/  SHF.R.U32.HI R54, RZ, 0x1f, R23 ;  /* 0x0000001fff367819 */ /* 0x000fe20000011617 */
[----:B------:R-:W-:Y:S01]  /*0600*/  IMAD R56, R56, 0x900, R5 ;  /* 0x0000090038387824 */ /* 0x000fe200078e0205 */
[----:B------:R-:W-:Y:S01]  /*0610*/  SHF.R.U32.HI R20, RZ, 0x1f, R61 ;  /* 0x0000001fff147819 */ /* 0x000fe2000001163d */
[--C-:B------:R-:W-:Y:S01]  /*0620*/  IMAD R66, R66, 0x900, R11.reuse ;  /* 0x0000090042427824 */ /* 0x100fe200078e020b */
[----:B------:R-:W-:Y:S01]  /*0630*/  LOP3.LUT R5, R0, 0x3, RZ, 0xc0, !PT ;  /* 0x0000000300057812 */ /* 0x000fe200078ec0ff */
[----:B------:R-:W-:Y:S01]  /*0640*/  IMAD R58, R58, 0x900, R11 ;  /* 0x000009003a3a7824 */ /* 0x000fe200078e020b */
[----:B------:R-:W-:Y:S01]  /*0650*/  SHF.R.S32.HI R8, RZ, 0x4, R0 ;  /* 0x00000004ff087819 */ /* 0x000fe20000011400 */
[--C-:B------:R-:W-:Y:S01]  /*0660*/  IMAD R65, R65, 0x900, R12.reuse ;  /* 0x0000090041417824 */ /* 0x100fe200078e020c */
[----:B------:R-:W-:Y:S01]  /*0670*/  LEA.HI.SX32 R62, R2, R21, 0x1d ;  /* 0x00000015023e7211 */ /* 0x000fe200078feaff */
[----:B------:R-:W-:Y:S01]  /*0680*/  IMAD R57, R57, 0x900, R12 ;  /* 0x0000090039397824 */ /* 0x000fe200078e020c */
[----:B------:R-:W-:Y:S01]  /*0690*/  LEA.HI.SX32 R55, R22, R55, 0x1d ;  /* 0x0000003716377211 */ /* 0x000fe200078feaff */
[----:B------:R-:W-:Y:S01]  /*06a0*/  IMAD R8, R8, 0xc4, R5 ;  /* 0x000000c408087824 */ /* 0x000fe200078e0205 */
[----:B------:R-:W-:Y:S01]  /*06b0*/  LEA.HI.SX32 R54, R23, R54, 0x1d ;  /* 0x0000003617367211 */ /* 0x000fe200078feaff */
[--C-:B------:R-:W-:Y:S01]  /*06c0*/  IMAD R63, R63, 0x900, R6.reuse ;  /* 0x000009003f3f7824 */ /* 0x100fe200078e0206 */
[----:B------:R-:W-:Y:S01]  /*06d0*/  LEA.HI.SX32 R61, R61, R20, 0x1d ;  /* 0x000000143d3d7211 */ /* 0x000fe200078feaff */
[----:B------:R-:W-:Y:S01]  /*06e0*/  IMAD R55, R55, 0x900, R6 ;  /* 0x0000090037377824 */ /* 0x000fe200078e0206 */
[----:B------:R-:W-:Y:S01]  /*06f0*/  IADD3 R2, R0, 0xe00, RZ ;  /* 0x00000e0000027810 */ /* 0x000fe20007ffe0ff */
[--C-:B------:R-:W-:Y:S01]  /*0700*/  IMAD R62, R62, 0x900, R13.reuse ;  /* 0x000009003e3e7824 */ /* 0x100fe200078e020d */
[----:B------:R-:W-:Y:S01]  /*0710*/  IADD3 R22, R0, 0x1e00, RZ ;  /* 0x00001e0000167810 */ /* 0x000fe20007ffe0ff */
[----:B------:R-:W-:Y:S01]  /*0720*/  IMAD R54, R54, 0x900, R13 ;  /* 0x0000090036367824 */ /* 0x000fe200078e020d */
[----:B------:R-:W-:Y:S01]  /*0730*/  IADD3 R21, R0, 0x2000, RZ ;  /* 0x0000200000157810 */ /* 0x000fe20007ffe0ff */
[----:B------:R-:W-:Y:S01]  /*0740*/  IMAD.HI R2, R2, 0x38e38e39, RZ ;  /* 0x38e38e3902027827 */ /* 0x000fe200078e02ff */
[----:B------:R-:W-:-:S02]  /*0750*/  IADD3 R20, R0, 0x1000, RZ ;  /* 0x0000100000147810 */ /* 0x000fc40007ffe0ff */
[----:B------:R-:W-:Y:S01]  /*0760*/  IADD3 R23, R0, 0x2200, RZ ;  /* 0x0000220000177810 */ /* 0x000fe20007ffe0ff */
[----:B------:R-:W-:Y:S01]  /*0770*/  IMAD.HI R22, R22, 0x38e38e39, RZ ;  /* 0x38e38e3916167827 */ /* 0x000fe200078e02ff */
[----:B------:R-:W-:Y:S02]  /*0780*/  LOP3.LUT R4, R0, 0xc, RZ, 0xc0, !PT ;  /* 0x0000000c00047812 */ /* 0x000fe400078ec0ff */
[----:B------:R-:W-:Y:S01]  /*0790*/  LEA R5, R50, R5, 0x1 ;  /* 0x0000000532057211 */ /* 0x000fe200078e08ff */
[----:B------:R-:W-:Y:S01]  /*07a0*/  IMAD.HI R52, R21, 0x38e38e39, RZ ;  /* 0x38e38e3915347827 */ /* 0x000fe200078e02ff */
[----:B------:R-:W-:Y:S02]  /*07b0*/  SHF.R.U32.HI R4, RZ, 0x2, R4 ;  /* 0x00000002ff047819 */ /* 0x000fe40000011604 */
[----:B------:R-:W-:Y:S01]  /*07c0*/  IADD3 R7, R49, R8, RZ ;  /* 0x0000000831077210 */ /* 0x000fe20007ffe0ff */
[----:B------:R-:W-:Y:S01]  /*07d0*/  IMAD.HI R20, R20, 0x38e38e39, RZ ;  /* 0x38e38e3914147827 */ /* 0x000fe200078e02ff */
[----:B------:R-:W-:-:S02]  /*07e0*/  SHF.R.U32.HI R21, RZ, 0x1f, R2 ;  /* 0x0000001fff157819 */ /* 0x000fc40000011602 */
[----:B------:R-:W-:Y:S01]  /*07f0*/  SHF.R.U32.HI R53, RZ, 0x1f, R22 ;  /* 0x0000001fff357819 */ /* 0x000fe20000011616 */
[----:B------:R-:W-:Y:S01]  /*0800*/  IMAD.HI R24, R23, 0x38e38e39, RZ ;  /* 0x38e38e3917187827 */ /* 0x000fe200078e02ff */
[----:B------:R-:W-:Y:S02]  /*0810*/  SHF.R.U32.HI R23, RZ, 0x1f, R52 ;  /* 0x0000001fff177819 */ /* 0x000fe40000011634 */
[----:B------:R-:W-:Y:S01]  /*0820*/  SHF.R.U32.HI R59, RZ, 0x1f, R20 ;  /* 0x0000001fff3b7819 */ /* 0x000fe20000011614 */
[----:B------:R-:W-:Y:S01]  /*0830*/  IMAD R61, R61, 0x900, R10 ;  /* 0x000009003d3d7824 */ /* 0x000fe200078e020a */
[----:B------:R-:W-:Y:S02]  /*0840*/  SHF.R.U32.HI R25, RZ, 0x1f, R24 ;  /* 0x0000001fff197819 */ /* 0x000fe40000011618 */
[----:B------:R-:W-:Y:S02]  /*0850*/  LEA R3, R3, R4, 0x1 ;  /* 0x0000000403037211 */ /* 0x000fe400078e08ff */
[----:B------:R-:W-:-:S02]  /*0860*/  IADD3 R5, R5, -0x1, RZ ;  /* 0xffffffff05057810 */ /* 0x000fc40007ffe0ff */
[----:B------:R-:W-:Y:S02]  /*0870*/  LEA R7, R50, R7, 0x1 ;  /* 0x0000000732077211 */ /* 0x000fe400078e08ff */
[----:B------:R-:W-:Y:S02]  /*0880*/  LEA.HI.SX32 R60, R2, R21, 0x1d ;  /* 0x00000015023c7211 */ /* 0x000fe400078feaff */
[----:B------:R-:W-:Y:S02]  /*0890*/  LEA.HI.SX32 R53, R22, R53, 0x1d ;  /* 0x0000003516357211 */ /* 0x000fe400078feaff */
[----:B------:R-:W-:Y:S01]  /*08a0*/  LEA.HI.SX32 R52, R52, R23, 0x1d ;  /* 0x0000001734347211 */ /* 0x000fe200078feaff */
[--C-:B------:R-:W-:Y:S01]  /*08b0*/  IMAD R60, R60, 0x900, R17.reuse ;  /* 0x000009003c3c7824 */ /* 0x100fe200078e0211 */
[----:B------:R-:W-:Y:S01]  /*08c0*/  LEA.HI.SX32 R59, R20, R59, 0x1d ;  /* 0x0000003b143b7211 */ /* 0x000fe200078feaff */
[----:B------:R-:W-:Y:S01]  /*08d0*/  IMAD R53, R53, 0x900, R10 ;  /* 0x0000090035357824 */ /* 0x000fe200078e020a */
[----:B------:R-:W-:Y:S01]  /*08e0*/  LEA.HI.SX32 R2, R24, R25, 0x1d ;  /* 0x0000001918027211 */ /* 0x000fe200078feaff */
[----:B------:R-:W-:Y:S01]  /*08f0*/  IMAD R52, R52, 0x900, R17 ;  /* 0x0000090034347824 */ /* 0x000fe200078e0211 */
[----:B------:R-:W-:Y:S01]  /*0900*/  ISETP.GT.U32.AND P0, PT, R5, 0xd, PT ;  /* 0x0000000d0500780c */ /* 0x000fe20003f04070 */
[--C-:B------:R-:W-:Y:S01]  /*0910*/  IMAD R59, R59, 0x900, R16.reuse ;  /* 0x000009003b3b7824 */ /* 0x100fe200078e0210 */
[----:B------:R-:W-:Y:S01]  /*0920*/  IADD3 R3, R3, -0x1, RZ ;  /* 0xffffffff03037810 */ /* 0x000fe20007ffe0ff */
[----:B------:R-:W-:Y:S01]  /*0930*/  IMAD R51, R2, 0x900, R16 ;  /* 0x0000090002337824 */ /* 0x000fe200078e0210 */
[----:B------:R-:W-:-:S02]  /*0940*/  IADD3 R7, R7, -0xf, RZ ;  /* 0xfffffff107077810 */ /* 0x000fc40007ffe0ff */
[----:B------:R-:W-:Y:S02]  /*0950*/  ISETP.GT.U32.OR P0, PT, R3, 0xd, P0 ;  /* 0x0000000d0300780c */ /* 0x000fe40000704470 */
[----:B------:R-:W-:Y:S01]  /*0960*/  ISETP.GT.AND P1, PT, R0, 0x3f, PT ;  /* 0x0000003f0000780c */ /* 0x000fe20003f24270 */
[----:B------:R-:W-:Y:S01]  /*0970*/  IMAD R48, R4, 0xe, R7 ;  /* 0x0000000e04307824 */ /* 0x000fe200078e0207 */
[----:B------:R-:W-:Y:S02]  /*0980*/  MOV R3, RZ ;  /* 0x000000ff00037202 */ /* 0x000fe40000000f00 */
[----:B------:R-:W-:-:S02]  /*0990*/  MOV R5, RZ ;  /* 0x000000ff00057202 */ /* 0x000fc40000000f00 */
.L_x_4:
[----:B------:R-:W-:Y:S06]  /*09a0*/  BAR.SYNC 0x0 ;  /* 0x0000000000007b1d */ /* 0x000fec0000000000 */
[----:B------:R-:W-:Y:S01]  /*09b0*/  BSSY B0, `(.L_x_0) ;  /* 0x000000b000007945 */ /* 0x000fe20003800000 */
[----:B------:R-:W-:Y:S05]  /*09c0*/  @P1 BRA `(.L_x_1) ;  /* 0x0000009000001947 */ /* 0x000fea0003800000 */
[----:B------:R-:W-:Y:S01]  /*09d0*/  BSSY B1, `(.L_x_2) ;  /* 0x0000007000017945 */ /* 0x000fe20003800000 */
[----:B------:R-:W-:Y:S01]  /*09e0*/  HFMA2.MMA R7, -RZ, RZ, 0, 0 ;  /* 0x00000000ff077435 */ /* 0x000fe200000001ff */
[----:B------:R-:W-:Y:S05]  /*09f0*/  @P0 BRA `(.L_x_3) ;  /* 0x0000004000000947 */ /* 0x000fea0003800000 */
[----:B------:R-:W-:Y:S01]  /*0a00*/  MOV R7, 0x4 ;  /* 0x0000000400077802 */ /* 0x000fe20000000f00 */
[----:B------:R-:W-:-:S04]  /*0a10*/  IMAD R6, R3, 0x310, R48 ;  /* 0x0000031003067824 */ /* 0x000fc800078e0230 */
[----:B------:R-:W-:-:S06]  /*0a20*/  IMAD.WIDE R6, R6, R7, c[0x0][0x160] ;  /* 0x0000580006067625 */ /* 0x000fcc00078e0207 */
[----:B------:R0:W5:Y:S02]  /*0a30*/  LDG.E.CONSTANT R7, [R6.64] ;  /* 0x0000000406077981 */ /* 0x000164000c1e9900 */
.L_x_3:
[----:B------:R-:W-:Y:S05]  /*0a40*/  BSYNC B1 ;  /* 0x0000000000017941 */ /* 0x000fea0003800000 */
.L_x_2:
[----:B-----5:R1:W-:Y:S02]  /*0a50*/  STS [R0.X4], R7 ;  /* 0x0000000700007388 */ /* 0x0203e40000004800 */
.L_x_1:
[----:B------:R-:W-:Y:S05]  /*0a60*/  BSYNC B0 ;  /* 0x0000000000007941 */ /* 0x000fea0003800000 */
.L_x_0:
[----:B------:R-:W-:Y:S01]  /*0a70*/  MOV R2, 0x4 ;  /* 0x0000000400027802 */ /* 0x000fe20000000f00 */
[C---:B------:R-:W-:Y:S02]  /*0a80*/  IMAD R11, R3.reuse, 0x24, R67 ;  /* 0x00000024030b7824 */ /* 0x040fe400078e0243 */
[----:B------:R-:W-:Y:S02]  /*0a90*/  IMAD R17, R3, 0x24, R65 ;  /* 0x0000002403117824 */ /* 0x000fe400078e0241 */
[----:B------:R-:W-:-:S04]  /*0aa0*/  IMAD.WIDE R10, R11, R2, c[0x0][0x168] ;  /* 0x00005a000b0a7625 */ /* 0x000fc800078e0202 */
[C---:B------:R-:W-:Y:S01]  /*0ab0*/  IMAD R13, R3.reuse, 0x24, R66 ;  /* 0x00000024030d7824 */ /* 0x040fe200078e0242 */
[----:B------:R2:W3:Y:S01]  /*0ac0*/  LDG.E.CONSTANT R23, [R10.64] ;  /* 0x000000040a177981 */ /* 0x0004e2000c1e9900 */
[C---:B------:R-:W-:Y:S02]  /*0ad0*/  IMAD R21, R3.reuse, 0x24, R61 ;  /* 0x0000002403157824 */ /* 0x040fe400078e023d */
[----:B------:R-:W-:Y:S01]  /*0ae0*/  IMAD R15, R3, 0x24, R64 ;  /* 0x00000024030f7824 */ /* 0x000fe200078e0240 */
[----:B------:R2:W4:Y:S01]  /*0af0*/  LDG.E.CONSTANT R25, [R10.64+0x120000] ;  /* 0x120000040a197981 */ /* 0x000522000c1e9900 */
[----:B------:R-:W-:-:S04]  /*0b00*/  IMAD.WIDE R16, R17, R2, c[0x0][0x168] ;  /* 0x00005a0011107625 */ /* 0x000fc800078e0202 */
[-C--:B------:R-:W-:Y:S01]  /*0b10*/  IMAD.WIDE R12, R13, R2.reuse, c[0x0][0x168] ;  /* 0x00005a000d0c7625 */ /* 0x080fe200078e0202 */
[----:B------:R5:W4:Y:S03]  /*0b20*/  LDG.E.CONSTANT R29, [R16.64] ;  /* 0x00000004101d7981 */ /* 0x000b26000c1e9900 */
[----:B-1----:R-:W-:Y:S01]  /*0b30*/  IMAD R7, R3, 0x24, R63 ;  /* 0x0000002403077824 */ /* 0x002fe200078e023f */
[----:B------:R1:W4:Y:S01]  /*0b40*/  LDG.E.CONSTANT R27, [R12.64] ;  /* 0x000000040c1b7981 */ /* 0x000322000c1e9900 */
[----:B--2---:R-:W-:-:S04]  /*0b50*/  IMAD.WIDE R10, R21, R2, c[0x0][0x168] ;  /* 0x00005a00150a7625 */ /* 0x004fc800078e0202 */
[C---:B------:R-:W-:Y:S01]  /*0b60*/  IMAD R21, R3.reuse, 0x24, R59 ;  /* 0x0000002403157824 */ /* 0x040fe200078e023b */
[----:B------:R2:W4:Y:S01]  /*0b70*/  LDG.E.CONSTANT R37, [R10.64] ;  /* 0x000000040a257981 */ /* 0x000522000c1e9900 */
[----:B------:R-:W-:Y:S02]  /*0b80*/  IMAD R35, R3, 0x24, R60 ;  /* 0x0000002403237824 */ /* 0x000fe400078e023c */
[----:B------:R-:W-:-:S04]  /*0b90*/  IMAD.WIDE R14, R15, R2, c[0x0][0x168] ;  /* 0x00005a000f0e7625 */ /* 0x000fc800078e0202 */
[C---:B------:R-:W-:Y:S01]  /*0ba0*/  IMAD R9, R3.reuse, 0x24, R62 ;  /* 0x0000002403097824 */ /* 0x040fe200078e023e */
[----:B------:R0:W4:Y:S01]  /*0bb0*/  LDG.E.CONSTANT R31, [R14.64] ;  /* 0x000000040e1f7981 */ /* 0x000122000c1e9900 */
[----:B------:R-:W-:Y:S02]  /*0bc0*/  IMAD R41, R3, 0x24, R58 ;  /* 0x0000002403297824 */ /* 0x000fe400078e023a */
[----:B0-----:R-:W-:-:S04]  /*0bd0*/  IMAD.WIDE R6, R7, R2, c[0x0][0x168] ;  /* 0x00005a0007067625 */ /* 0x001fc800078e0202 */
[-C--:B-----5:R-:W-:Y:S01]  /*0be0*/  IMAD.WIDE R16, R21, R2.reuse, c[0x0][0x168] ;  /* 0x00005a0015107625 */ /* 0x0a0fe200078e0202 */
[----:B------:R0:W5:Y:S03]  /*0bf0*/  LDG.E.CONSTANT R33, [R6.64] ;  /* 0x0000000406217981 */ /* 0x000166000c1e9900 */
[----:B-1----:R-:W-:-:S04]  /*0c00*/  IMAD.WIDE R12, R35, R2, c[0x0][0x168] ;  /* 0x00005a00230c7625 */ /* 0x002fc800078e0202 */
[-C--:B------:R-:W-:Y:S01]  /*0c10*/  IMAD.WIDE R8, R9, R2.reuse, c[0x0][0x168] ;  /* 0x00005a0009087625 */ /* 0x080fe200078e0202 */
[----:B------:R1:W5:Y:S03]  /*0c20*/  LDG.E.CONSTANT R39, [R12.64] ;  /* 0x000000040c277981 */ /* 0x000366000c1e9900 */
[C---:B------:R-:W-:Y:S01]  /*0c30*/  IMAD R21, R3.reuse, 0x24, R57 ;  /* 0x0000002403157824 */ /* 0x040fe200078e0239 */
[----:B------:R1:W5:Y:S01]  /*0c40*/  LDG.E.CONSTANT R35, [R8.64] ;  /* 0x0000000408237981 */ /* 0x000362000c1e9900 */
[C---:B------:R-:W-:Y:S02]  /*0c50*/  IMAD R45, R3.reuse, 0x24, R55 ;  /* 0x00000024032d7824 */ /* 0x040fe400078e0237 */
[----:B------:R-:W-:Y:S02]  /*0c60*/  IMAD R43, R3, 0x24, R56 ;  /* 0x00000024032b7824 */ /* 0x000fe400078e0238 */
[----:B------:R-:W-:-:S02]  /*0c70*/  IMAD.WIDE R14, R41, R2, c[0x0][0x168] ;  /* 0x00005a00290e7625 */ /* 0x000fc400078e0202 */
[----:B------:R1:W5:Y:S02]  /*0c80*/  LDG.E.CONSTANT R41, [R16.64] ;  /* 0x0000000410297981 */ /* 0x000364000c1e9900 */
[----:B0-----:R-:W-:-:S04]  /*0c90*/  IMAD.WIDE R6, R21, R2, c[0x0][0x168] ;  /* 0x00005a0015067625 */ /* 0x001fc800078e0202 */
[----:B--2---:R-:W-:Y:S02]  /*0ca0*/  IMAD.WIDE R10, R45, R2, c[0x0][0x168] ;  /* 0x00005a002d0a7625 */ /* 0x004fe400078e0202 */
[----:B------:R-:W2:Y:S02]  /*0cb0*/  LDG.E.CONSTANT R7, [R6.64] ;  /* 0x0000000406077981 */ /* 0x000ea4000c1e9900 */
[C---:B-1----:R-:W-:Y:S02]  /*0cc0*/  IMAD R17, R3.reuse, 0x24, R52 ;  /* 0x0000002403117824 */ /* 0x042fe400078e0234 */
[C---:B------:R-:W-:Y:S01]  /*0cd0*/  IMAD R21, R3.reuse, 0x24, R54 ;  /* 0x0000002403157824 */ /* 0x040fe200078e0236 */
[----:B------:R-:W2:Y:S01]  /*0ce0*/  LDG.E.CONSTANT R11, [R10.64] ;  /* 0x000000040a0b7981 */ /* 0x000ea2000c1e9900 */
[C---:B------:R-:W-:Y:S02]  /*0cf0*/  IMAD R13, R3.reuse, 0x24, R53 ;  /* 0x00000024030d7824 */ /* 0x040fe400078e0235 */
[----:B------:R-:W-:-:S02]  /*0d00*/  IMAD R45, R3, 0x24, R51 ;  /* 0x00000024032d7824 */ /* 0x000fc400078e0233 */
[-C--:B------:R-:W-:Y:S02]  /*0d10*/  IMAD.WIDE R8, R43, R2.reuse, c[0x0][0x168] ;  /* 0x00005a002b087625 */ /* 0x080fe400078e0202 */
[----:B------:R0:W2:Y:S02]  /*0d20*/  LDG.E.CONSTANT R43, [R14.64] ;  /* 0x000000040e2b7981 */ /* 0x0000a4000c1e9900 */
[-C--:B------:R-:W-:Y:S02]  /*0d30*/  IMAD.WIDE R20, R21, R2.reuse, c[0x0][0x168] ;  /* 0x00005a0015147625 */ /* 0x080fe400078e0202 */
[----:B------:R-:W2:Y:S02]  /*0d40*/  LDG.E.CONSTANT R9, [R8.64] ;  /* 0x0000000408097981 */ /* 0x000ea4000c1e9900 */
[-C--:B------:R-:W-:Y:S02]  /*0d50*/  IMAD.WIDE R12, R13, R2.reuse, c[0x0][0x168] ;  /* 0x00005a000d0c7625 */ /* 0x080fe400078e0202 */
[----:B------:R-:W2:Y:S02]  /*0d60*/  LDG.E.CONSTANT R21, [R20.64] ;  /* 0x0000000414157981 */ /* 0x000ea4000c1e9900 */
[----:B0-----:R-:W-:-:S02]  /*0d70*/  IMAD.WIDE R14, R17, R2, c[0x0][0x168] ;  /* 0x00005a00110e7625 */ /* 0x001fc400078e0202 */
[----:B------:R-:W2:Y:S02]  /*0d80*/  LDG.E.CONSTANT R13, [R12.64] ;  /* 0x000000040c0d7981 */ /* 0x000ea4000c1e9900 */
[----:B------:R-:W-:Y:S02]  /*0d90*/  IMAD.WIDE R16, R45, R2, c[0x0][0x168] ;  /* 0x00005a002d107625 */ /* 0x000fe400078e0202 */
[----:B------:R-:W2:Y:S04]  /*0da0*/  LDG.E.CONSTANT R15, [R14.64] ;  /* 0x000000040e0f7981 */ /* 0x000ea8000c1e9900 */
[----:B------:R-:W2:Y:S01]  /*0db0*/  LDG.E.CONSTANT R17, [R16.64] ;  /* 0x0000000410117981 */ /* 0x000ea2000c1e9900 */
[----:B------:R-:W-:Y:S02]  /*0dc0*/  SHF.R.U32.HI R69, RZ, 0x1, R0 ;  /* 0x00000001ff457819 */ /* 0x000fe40000011600 */
[----:B------:R-:W-:-:S03]  /*0dd0*/  SHF.L.U32 R68, R0, 0x4, RZ ;  /* 0x0000000400447819 */ /* 0x000fc600000006ff */
[----:B------:R-:W-:Y:S01]  /*0de0*/  IMAD R69, R69, 0x90, RZ ;  /* 0x0000009045457824 */ /* 0x000fe200078e02ff */
[----:B------:R-:W-:Y:S01]  /*0df0*/  LOP3.LUT R68, R68, 0x10, RZ, 0xc0, !PT ;  /* 0x0000001044447812 */ /* 0x000fe200078ec0ff */
[----:B---3--:R-:W-:Y:S04]  /*0e00*/  STS [R0.X4+0x100], R23 ;  /* 0x0001001700007388 */ /* 0x008fe80000004800 */
[----:B----4-:R-:W-:Y:S04]  /*0e10*/  STS [R0.X4+0x4900], R25 ;  /* 0x0049001900007388 */ /* 0x010fe80000004800 */
[----:B------:R-:W-:Y:S04]  /*0e20*/  STS [R0.X4+0x1100], R29 ;  /* 0x0011001d00007388 */ /* 0x000fe80000004800 */
[----:B------:R-:W-:Y:S04]  /*0e30*/  STS [R0.X4+0x900], R27 ;  /* 0x0009001b00007388 */ /* 0x000fe80000004800 */
[----:B------:R-:W-:Y:S04]  /*0e40*/  STS [R0.X4+0x3100], R37 ;  /* 0x0031002500007388 */ /* 0x000fe80000004800 */
[----:B------:R-:W-:Y:S04]  /*0e50*/  STS [R0.X4+0x1900], R31 ;  /* 0x0019001f00007388 */ /* 0x000fe80000004800 */
[----:B-----5:R-:W-:Y:S04]  /*0e60*/  STS [R0.X4+0x2100], R33 ;  /* 0x0021002100007388 */ /* 0x020fe80000004800 */
[----:B------:R-:W-:Y:S04]  /*0e70*/  STS [R0.X4+0x3900], R39 ;  /* 0x0039002700007388 */ /* 0x000fe80000004800 */
[----:B------:R-:W-:Y:S04]  /*0e80*/  STS [R0.X4+0x2900], R35 ;  /* 0x0029002300007388 */ /* 0x000fe80000004800 */
[----:B------:R-:W-:Y:S04]  /*0e90*/  STS [R0.X4+0x4100], R41 ;  /* 0x0041002900007388 */ /* 0x000fe80000004800 */
[----:B--2---:R-:W-:Y:S04]  /*0ea0*/  STS [R0.X4+0x5900], R7 ;  /* 0x0059000700007388 */ /* 0x004fe80000004800 */
[----:B------:R-:W-:Y:S04]  /*0eb0*/  STS [R0.X4+0x6900], R11 ;  /* 0x0069000b00007388 */ /* 0x000fe80000004800 */
[----:B------:R-:W-:Y:S04]  /*0ec0*/  STS [R0.X4+0x5100], R43 ;  /* 0x0051002b00007388 */ /* 0x000fe80000004800 */
[----:B------:R-:W-:Y:S04]  /*0ed0*/  STS [R0.X4+0x6100], R9 ;  /* 0x0061000900007388 */ /* 0x000fe80000004800 */
[----:B------:R-:W-:Y:S04]  /*0ee0*/  STS [R0.X4+0x7100], R21 ;  /* 0x0071001500007388 */ /* 0x000fe80000004800 */
[----:B------:R-:W-:Y:S04]  /*0ef0*/  STS [R0.X4+0x7900], R13 ;  /* 0x0079000d00007388 */ /* 0x000fe80000004800 */
[----:B------:R-:W-:Y:S04]  /*0f00*/  STS [R0.X4+0x8100], R15 ;  /* 0x0081000f00007388 */ /* 0x000fe80000004800 */
[----:B------:R-:W-:Y:S04]  /*0f10*/  STS [R0.X4+0x8900], R17 ;  /* 0x0089001100007388 */ /* 0x000fe80000004800 */
[----:B------:R-:W-:Y:S06]  /*0f20*/  BAR.SYNC 0x0 ;  /* 0x0000000000007b1d */ /* 0x000fec0000000000 */
[----:B------:R-:W-:Y:S04]  /*0f30*/  LDS.128 R28, [R69+0x100] ;  /* 0x00010000451c7984 */ /* 0x000fe80000000c00 */
[----:B------:R-:W0:Y:S04]  /*0f40*/  LDS.128 R32, [R68] ;  /* 0x0000000044207984 */ /* 0x000e280000000c00 */
[----:B------:R-:W1:Y:S04]  /*0f50*/  LDS.128 R36, [R68+0x10] ;  /* 0x0000100044247984 */ /* 0x000e680000000c00 */
[----:B------:R-:W-:Y:S04]  /*0f60*/  LDS.128 R40, [R69+0x110] ;  /* 0x0001100045287984 */ /* 0x000fe80000000c00 */
[----:B------:R-:W2:Y:S04]  /*0f70*/  LDS.128 R44, [R68+0x20] ;  /* 0x00002000442c7984 */ /* 0x000ea80000000c00 */
[----:B------:R-:W-:Y:S04]  /*0f80*/  LDS.128 R20, [R68+0x50] ;  /* 0x0000500044147984 */ /* 0x000fe80000000c00 */
[----:B------:R-:W-:Y:S04]  /*0f90*/  LDS.128 R12, [R68+0x60] ;  /* 0x00006000440c7984 */ /* 0x000fe80000000c00 */
[----:B------:R-:W-:Y:S01]  /*0fa0*/  LDS.128 R24, [R69+0x140] ;  /* 0x0001400045187984 */ /* 0x000fe20000000c00 */
[----:B0-----:R-:W-:-:S03]  /*0fb0*/  FFMA R32, R28, R32, R5 ;  /* 0x000000201c207223 */ /* 0x001fc60000000005 */
[----:B------:R-:W0:Y:S01]  /*0fc0*/  LDS.128 R4, [R69+0x120] ;  /* 0x0001200045047984 */ /* 0x000e220000000c00 */
[----:B-1----:R-:W-:Y:S02]  /*0fd0*/  FFMA R9, R36, R31, R32 ;  /* 0x0000001f24097223 */ /* 0x002fe40000000020 */
[----:B------:R-:W-:Y:S02]  /*0fe0*/  FFMA R28, R28, R33, R19 ;  /* 0x000000211c1c7223 */ /* 0x000fe40000000013 */
[----:B------:R-:W-:Y:S01]  /*0ff0*/  LDS.128 R16, [R69+0x130] ;  /* 0x0001300045107984 */ /* 0x000fe20000000c00 */
[----:B--2---:R-:W-:-:S03]  /*1000*/  FFMA R44, R42, R44, R9 ;  /* 0x0000002c2a2c7223 */ /* 0x004fc60000000009 */
[----:B------:R-:W1:Y:S01]  /*1010*/  LDS.128 R8, [R68+0x40] ;  /* 0x0000400044087984 */ /* 0x000e620000000c00 */
[----:B------:R-:W-:-:S04]  /*1020*/  FFMA R28, R31, R37, R28 ;  /* 0x000000251f1c7223 */ /* 0x000fc8000000001c */
[----:B------:R-:W-:Y:S02]  /*1030*/  FFMA R28, R42, R45, R28 ;  /* 0x0000002d2a1c7223 */ /* 0x000fe4000000001c */
[C---:B------:R-:W-:Y:S02]  /*1040*/  FFMA R44, R29.reuse, R33, R44 ;  /* 0x000000211d2c7223 */ /* 0x040fe4000000002c */
[----:B------:R-:W-:Y:S02]  /*1050*/  FFMA R29, R29, R34, R28 ;  /* 0x000000221d1d7223 */ /* 0x000fe4000000001c */
[-C--:B------:R-:W-:Y:S02]  /*1060*/  FFMA R44, R37, R40.reuse, R44 ;  /* 0x00000028252c7223 */ /* 0x080fe4000000002c */
[----:B------:R-:W-:Y:S02]  /*1070*/  FFMA R29, R38, R40, R29 ;  /* 0x00000028261d7223 */ /* 0x000fe4000000001d */
[----:B------:R-:W-:-:S02]  /*1080*/  FFMA R45, R45, R43, R44 ;  /* 0x0000002b2d2d7223 */ /* 0x000fc4000000002c */
[----:B------:R-:W-:Y:S02]  /*1090*/  FFMA R29, R46, R43, R29 ;  /* 0x0000002b2e1d7223 */ /* 0x000fe4000000001d */
[C---:B------:R-:W-:Y:S02]  /*10a0*/  FFMA R45, R30.reuse, R34, R45 ;  /* 0x000000221e2d7223 */ /* 0x040fe4000000002d */
[----:B------:R-:W-:Y:S02]  /*10b0*/  FFMA R30, R30, R35, R29 ;  /* 0x000000231e1e7223 */ /* 0x000fe4000000001d */
[-C--:B------:R-:W-:Y:S01]  /*10c0*/  FFMA R45, R38, R41.reuse, R45 ;  /* 0x00000029262d7223 */ /* 0x080fe2000000002d */
[----:B------:R-:W-:Y:S01]  /*10d0*/  LDS.128 R32, [R69+0x150] ;  /* 0x0001500045207984 */ /* 0x000fe20000000c00 */
[----:B------:R-:W-:Y:S02]  /*10e0*/  FFMA R30, R39, R41, R30 ;  /* 0x00000029271e7223 */ /* 0x000fe4000000001e */
[C---:B0-----:R-:W-:Y:S01]  /*10f0*/  FFMA R45, R4.reuse, R46, R45 ;  /* 0x0000002e042d7223 */ /* 0x041fe2000000002d */
[----:B------:R-:W-:Y:S01]  /*1100*/  LDS.128 R36, [R68+0x90] ;  /* 0x0000900044247984 */ /* 0x000fe20000000c00 */
[----:B------:R-:W-:-:S03]  /*1110*/  FFMA R30, R4, R47, R30 ;  /* 0x0000002f041e7223 */ /* 0x000fc6000000001e */
[----:B------:R-:W-:Y:S01]  /*1120*/  LDS.128 R40, [R69+0x160] ;  /* 0x0001600045287984 */ /* 0x000fe20000000c00 */
[----:B-1----:R-:W-:Y:S02]  /*1130*/  FFMA R45, R8, R5, R45 ;  /* 0x00000005082d7223 */ /* 0x002fe4000000002d */
[----:B------:R-:W-:Y:S02]  /*1140*/  FFMA R30, R5, R9, R30 ;  /* 0x00000009051e7223 */ /* 0x000fe4000000001e */
[C---:B------:R-:W-:Y:S02]  /*1150*/  FFMA R20, R16.reuse, R20, R45 ;  /* 0x0000001410147223 */ /* 0x040fe4000000002d */
[----:B------:R-:W-:Y:S01]  /*1160*/  FFMA R30, R16, R21, R30 ;  /* 0x00000015101e7223 */ /* 0x000fe2000000001e */
[----:B------:R-:W-:Y:S01]  /*1170*/  LDS.128 R44, [R68+0xa0] ;  /* 0x0000a000442c7984 */ /* 0x000fe20000000c00 */
[----:B------:R-:W-:Y:S02]  /*1180*/  FFMA R12, R12, R19, R20 ;  /* 0x000000130c0c7223 */ /* 0x000fe40000000014 */
[----:B------:R-:W-:-:S02]  /*1190*/  FFMA R19, R19, R13, R30 ;  /* 0x0000000d13137223 */ /* 0x000fc4000000001e */
[----:B------:R-:W0:Y:S01]  /*11a0*/  LDS.128 R28, [R68+0x80] ;  /* 0x00008000441c7984 */ /* 0x000e220000000c00 */
[C---:B------:R-:W-:Y:S02]  /*11b0*/  FFMA R12, R6.reuse, R9, R12 ;  /* 0x00000009060c7223 */ /* 0x040fe4000000000c */
[----:B------:R-:W-:Y:S02]  /*11c0*/  FFMA R19, R6, R10, R19 ;  /* 0x0000000a06137223 */ /* 0x000fe40000000013 */
[C---:B------:R-:W-:Y:S02]  /*11d0*/  FFMA R12, R17.reuse, R21, R12 ;  /* 0x00000015110c7223 */ /* 0x040fe4000000000c */
[----:B------:R-:W-:Y:S02]  /*11e0*/  FFMA R19, R17, R22, R19 ;  /* 0x0000001611137223 */ /* 0x000fe40000000013 */
[C---:B------:R-:W-:Y:S02]  /*11f0*/  FFMA R12, R24.reuse, R13, R12 ;  /* 0x0000000d180c7223 */ /* 0x040fe4000000000c */
[----:B------:R-:W-:-:S02]  /*1200*/  FFMA R24, R24, R14, R19 ;  /* 0x0000000e18187223 */ /* 0x000fc40000000013 */
[C---:B------:R-:W-:Y:S02]  /*1210*/  FFMA R5, R7.reuse, R10, R12 ;  /* 0x0000000a07057223 */ /* 0x040fe4000000000c */
[----:B------:R-:W-:Y:S02]  /*1220*/  FFMA R11, R7, R11, R24 ;  /* 0x0000000b070b7223 */ /* 0x000fe40000000018 */
[C---:B------:R-:W-:Y:S02]  /*1230*/  FFMA R5, R18.reuse, R22, R5 ;  /* 0x0000001612057223 */ /* 0x040fe40000000005 */
[----:B------:R-:W-:Y:S02]  /*1240*/  FFMA R18, R18, R23, R11 ;  /* 0x0000001712127223 */ /* 0x000fe4000000000b */
[-C--:B------:R-:W-:Y:S01]  /*1250*/  FFMA R5, R14, R25.reuse, R5 ;  /* 0x000000190e057223 */ /* 0x080fe20000000005 */
[----:B------:R-:W-:Y:S01]  /*1260*/  LDS.128 R8, [R68+0xd0] ;  /* 0x0000d00044087984 */ /* 0x000fe20000000c00 */
[----:B------:R-:W-:-:S03]  /*1270*/  FFMA R15, R15, R25, R18 ;  /* 0x000000190f0f7223 */ /* 0x000fc60000000012 */
[----:B------:R-:W-:Y:S04]  /*1280*/  LDS.128 R16, [R69+0x180] ;  /* 0x0001800045107984 */ /* 0x000fe80000000c00 */
[----:B------:R-:W-:Y:S01]  /*1290*/  LDS.128 R20, [R68+0xe0] ;  /* 0x0000e00044147984 */ /* 0x000fe20000000c00 */
[----:B0-----:R-:W-:Y:S02]  /*12a0*/  FFMA R5, R28, R26, R5 ;  /* 0x0000001a1c057223 */ /* 0x001fe40000000005 */
[----:B------:R-:W-:Y:S02]  /*12b0*/  FFMA R26, R26, R29, R15 ;  /* 0x0000001d1a1a7223 */ /* 0x000fe4000000000f */
[----:B------:R-:W-:Y:S01]  /*12c0*/  FFMA R5, R33, R36, R5 ;  /* 0x0000002421057223 */ /* 0x000fe20000000005 */
[----:B------:R-:W0:Y:S03]  /*12d0*/  LDS.128 R12, [R68+0xc0] ;  /* 0x0000c000440c7984 */ /* 0x000e260000000c00 */
[----:B------:R-:W-:-:S02]  /*12e0*/  FFMA R44, R40, R44, R5 ;  /* 0x0000002c282c7223 */ /* 0x000fc40000000005 */
        /* <DEDUP_REMOVED lines=9> */
[-C--:B------:R-:W-:Y:S02]  /*1380*/  FFMA R45, R30, R32.reuse, R45 ;  /* 0x000000201e2d7223 */ /* 0x080fe4000000002d */
[----:B------:R-:W-:Y:S02]  /*1390*/  FFMA R32, R31, R32, R27 ;  /* 0x000000201f207223 */ /* 0x000fe4000000001b */
[-C--:B------:R-:W-:Y:S02]  /*13a0*/  FFMA R45, R38, R35.reuse, R45 ;  /* 0x00000023262d7223 */ /* 0x080fe4000000002d */
[----:B------:R-:W-:Y:S02]  /*13b0*/  FFMA R32, R39, R35, R32 ;  /* 0x0000002327207223 */ /* 0x000fe40000000020 */
[----:B------:R-:W-:-:S02]  /*13c0*/  FFMA R25, R46, R42, R45 ;  /* 0x0000002a2e197223 */ /* 0x000fc4000000002d */
[----:B------:R-:W-:Y:S02]  /*13d0*/  FFMA R32, R47, R42, R32 ;  /* 0x0000002a2f207223 */ /* 0x000fe40000000020 */
[----:B0-----:R-:W-:Y:S02]  /*13e0*/  FFMA R25, R12, R43, R25 ;  /* 0x0000002b0c197223 */ /* 0x001fe40000000019 */
[----:B------:R-:W-:Y:S02]  /*13f0*/  FFMA R43, R43, R13, R32 ;  /* 0x0000000d2b2b7223 */ /* 0x000fe40000000020 */
[C---:B-1----:R-:W-:Y:S02]  /*1400*/  FFMA R8, R6.reuse, R8, R25 ;  /* 0x0000000806087223 */ /* 0x042fe40000000019 */
[----:B------:R-:W-:Y:S02]  /*1410*/  FFMA R6, R6, R9, R43 ;  /* 0x0000000906067223 */ /* 0x000fe4000000002b */
[----:B------:R-:W-:-:S02]  /*1420*/  FFMA R8, R17, R20, R8 ;  /* 0x0000001411087223 */ /* 0x000fc40000000008 */
[----:B------:R-:W-:Y:S02]  /*1430*/  FFMA R17, R17, R21, R6 ;  /* 0x0000001511117223 */ /* 0x000fe40000000006 */
[-C--:B------:R-:W-:Y:S01]  /*1440*/  FFMA R8, R13, R4.reuse, R8 ;  /* 0x000000040d087223 */ /* 0x080fe20000000008 */
[----:B------:R-:W-:Y:S01]  /*1450*/  IADD3 R3, R3, 0x1, RZ ;  /* 0x0000000103037810 */ /* 0x000fe20007ffe0ff */
[----:B------:R-:W-:Y:S02]  /*1460*/  FFMA R17, R14, R4, R17 ;  /* 0x000000040e117223 */ /* 0x000fe40000000011 */
[-C--:B------:R-:W-:Y:S01]  /*1470*/  FFMA R8, R9, R7.reuse, R8 ;  /* 0x0000000709087223 */ /* 0x080fe20000000008 */
[----:B------:R-:W-:Y:S01]  /*1480*/  ISETP.GE.U32.AND P2, PT, R3, 0x40, PT ;  /* 0x000000400300780c */ /* 0x000fe20003f46070 */
        /* <DEDUP_REMOVED lines=8> */
[----:B------:R-:W-:Y:S01]  /*1510*/  FFMA R19, R23, R19, R16 ;  /* 0x0000001317137223 */ /* 0x000fe20000000010 */
[----:B------:R-:W-:Y:S05]  /*1520*/  @!P2 BRA `(.L_x_4) ;  /* 0xfffff4700000a947 */ /* 0x000fea000383ffff */
[----:B------:R-:W-:Y:S02]  /*1530*/  SHF.R.S32.HI R4, RZ, 0x1, R0 ;  /* 0x00000001ff047819 */ /* 0x000fe40000011400 */
[----:B------:R-:W-:-:S03]  /*1540*/  LOP3.LUT R3, R0, 0x1, RZ, 0xc0, !PT ;  /* 0x0000000100037812 */ /* 0x000fc600078ec0ff */
[----:B------:R-:W-:-:S04]  /*1550*/  IMAD R4, R4, 0xc4, R49 ;  /* 0x000000c404047824 */ /* 0x000fc800078e0231 */
[----:B------:R-:W-:-:S05]  /*1560*/  IMAD R3, R3, 0xe, R4 ;  /* 0x0000000e03037824 */ /* 0x000fca00078e0204 */
[----:B------:R-:W-:-:S05]  /*1570*/  LEA R3, R50, R3, 0x1 ;  /* 0x0000000332037211 */ /* 0x000fca00078e08ff */
[----:B------:R-:W-:-:S05]  /*1580*/  IMAD.WIDE R2, R3, R2, c[0x0][0x170] ;  /* 0x00005c0003027625 */ /* 0x000fca00078e0202 */
[----:B------:R-:W-:Y:S04]  /*1590*/  STG.E [R2.64], R5 ;  /* 0x0000000502007986 */ /* 0x000fe8000c101904 */
[----:B------:R-:W-:Y:S01]  /*15a0*/  STG.E [R2.64+0x4], R19 ;  /* 0x0000041302007986 */ /* 0x000fe2000c101904 */
[----:B------:R-:W-:Y:S05]  /*15b0*/  EXIT ;  /* 0x000000000000794d */ /* 0x000fea0003800000 */
.L_x_5:
[----:B------:R-:W-:-:S00]  /*15c0*/  BRA `(.L_x_5) ;  /* 0xfffffff000007947 */ /* 0x000fc0000383ffff */
[----:B------:R-:W-:-:S00]  /*15d0*/  NOP ;  /* 0x0000000000007918 */ /* 0x000fc00000000000 */
        /* <DEDUP_REMOVED lines=10> */
.L_x_6:


//--------------------- .nv.shared.candidate4     --------------------------
	.section	.nv.shared.candidate4,"aw",@nobits
	.align	4
.nv.shared.candidate4:
	.zero		37120
